//
// Generated by NVIDIA NVVM Compiler
//
// Compiler Build ID: CL-36424714
// Cuda compilation tools, release 13.0, V13.0.88
// Based on NVVM 20.0.0
//

.version 9.0
.target sm_100
.address_size 64

	// .globl	_Z9matrixMulPiS_S_iii

.visible .entry _Z9matrixMulPiS_S_iii(
	.param .u64 .ptr .align 1 _Z9matrixMulPiS_S_iii_param_0,
	.param .u64 .ptr .align 1 _Z9matrixMulPiS_S_iii_param_1,
	.param .u64 .ptr .align 1 _Z9matrixMulPiS_S_iii_param_2,
	.param .u32 _Z9matrixMulPiS_S_iii_param_3,
	.param .u32 _Z9matrixMulPiS_S_iii_param_4,
	.param .u32 _Z9matrixMulPiS_S_iii_param_5
)
{
	.reg .pred 	%p<13>;
	.reg .b32 	%r<107>;
	.reg .b64 	%rd<53>;

	ld.param.u64 	%rd7, [_Z9matrixMulPiS_S_iii_param_0];
	ld.param.u64 	%rd8, [_Z9matrixMulPiS_S_iii_param_1];
	ld.param.u64 	%rd6, [_Z9matrixMulPiS_S_iii_param_2];
	ld.param.u32 	%r32, [_Z9matrixMulPiS_S_iii_param_3];
	ld.param.u32 	%r30, [_Z9matrixMulPiS_S_iii_param_4];
	ld.param.u32 	%r31, [_Z9matrixMulPiS_S_iii_param_5];
	cvta.to.global.u64 	%rd1, %rd8;
	cvta.to.global.u64 	%rd2, %rd7;
	mov.u32 	%r33, %ctaid.y;
	mov.u32 	%r34, %ntid.y;
	mov.u32 	%r35, %tid.y;
	mad.lo.s32 	%r1, %r33, %r34, %r35;
	mov.u32 	%r36, %ctaid.x;
	mov.u32 	%r37, %ntid.x;
	mov.u32 	%r38, %tid.x;
	mad.lo.s32 	%r2, %r36, %r37, %r38;
	setp.ge.s32 	%p1, %r1, %r32;
	setp.ge.s32 	%p2, %r2, %r31;
	or.pred  	%p3, %p1, %p2;
	@%p3 bra 	$L__BB0_14;
	setp.lt.s32 	%p4, %r30, 1;
	mov.b32 	%r106, 0;
	@%p4 bra 	$L__BB0_13;
	mul.lo.s32 	%r3, %r30, %r1;
	and.b32  	%r4, %r30, 7;
	setp.lt.u32 	%p5, %r30, 8;
	mov.b32 	%r106, 0;
	mov.u32 	%r102, %r106;
	@%p5 bra 	$L__BB0_5;
	and.b32  	%r102, %r30, 2147483640;
	neg.s32 	%r95, %r102;
	shl.b32 	%r7, %r31, 3;
	mul.wide.u32 	%rd9, %r3, 4;
	add.s64 	%rd10, %rd9, %rd2;
	add.s64 	%rd52, %rd10, 16;
	mov.b32 	%r106, 0;
	mul.wide.s32 	%rd13, %r31, 4;
	mov.u32 	%r94, %r2;
$L__BB0_4:
	.pragma "nounroll";
	ld.global.u32 	%r43, [%rd52+-16];
	mul.wide.s32 	%rd11, %r94, 4;
	add.s64 	%rd12, %rd1, %rd11;
	ld.global.u32 	%r44, [%rd12];
	mad.lo.s32 	%r45, %r44, %r43, %r106;
	ld.global.u32 	%r46, [%rd52+-12];
	add.s64 	%rd14, %rd12, %rd13;
	ld.global.u32 	%r47, [%rd14];
	mad.lo.s32 	%r48, %r47, %r46, %r45;
	ld.global.u32 	%r49, [%rd52+-8];
	add.s64 	%rd15, %rd14, %rd13;
	ld.global.u32 	%r50, [%rd15];
	mad.lo.s32 	%r51, %r50, %r49, %r48;
	ld.global.u32 	%r52, [%rd52+-4];
	add.s64 	%rd16, %rd15, %rd13;
	ld.global.u32 	%r53, [%rd16];
	mad.lo.s32 	%r54, %r53, %r52, %r51;
	ld.global.u32 	%r55, [%rd52];
	add.s64 	%rd17, %rd16, %rd13;
	ld.global.u32 	%r56, [%rd17];
	mad.lo.s32 	%r57, %r56, %r55, %r54;
	ld.global.u32 	%r58, [%rd52+4];
	add.s64 	%rd18, %rd17, %rd13;
	ld.global.u32 	%r59, [%rd18];
	mad.lo.s32 	%r60, %r59, %r58, %r57;
	ld.global.u32 	%r61, [%rd52+8];
	add.s64 	%rd19, %rd18, %rd13;
	ld.global.u32 	%r62, [%rd19];
	mad.lo.s32 	%r63, %r62, %r61, %r60;
	ld.global.u32 	%r64, [%rd52+12];
	add.s64 	%rd20, %rd19, %rd13;
	ld.global.u32 	%r65, [%rd20];
	mad.lo.s32 	%r106, %r65, %r64, %r63;
	add.s32 	%r95, %r95, 8;
	add.s32 	%r94, %r94, %r7;
	add.s64 	%rd52, %rd52, 32;
	setp.ne.s32 	%p6, %r95, 0;
	@%p6 bra 	$L__BB0_4;
$L__BB0_5:
	setp.eq.s32 	%p7, %r4, 0;
	@%p7 bra 	$L__BB0_13;
	and.b32  	%r17, %r30, 3;
	setp.lt.u32 	%p8, %r4, 4;
	@%p8 bra 	$L__BB0_8;
	add.s32 	%r67, %r102, %r3;
	mul.wide.u32 	%rd21, %r67, 4;
	add.s64 	%rd22, %rd2, %rd21;
	ld.global.u32 	%r68, [%rd22];
	mad.lo.s32 	%r69, %r102, %r31, %r2;
	mul.wide.s32 	%rd23, %r69, 4;
	add.s64 	%rd24, %rd1, %rd23;
	ld.global.u32 	%r70, [%rd24];
	mad.lo.s32 	%r71, %r70, %r68, %r106;
	cvt.u64.u32 	%rd25, %r3;
	cvt.u64.u32 	%rd26, %r102;
	add.s64 	%rd27, %rd26, %rd25;
	shl.b64 	%rd28, %rd27, 2;
	add.s64 	%rd29, %rd2, %rd28;
	ld.global.u32 	%r72, [%rd29+4];
	mul.wide.s32 	%rd30, %r31, 4;
	add.s64 	%rd31, %rd24, %rd30;
	ld.global.u32 	%r73, [%rd31];
	mad.lo.s32 	%r74, %r73, %r72, %r71;
	ld.global.u32 	%r75, [%rd29+8];
	add.s64 	%rd32, %rd31, %rd30;
	ld.global.u32 	%r76, [%rd32];
	mad.lo.s32 	%r77, %r76, %r75, %r74;
	ld.global.u32 	%r78, [%rd29+12];
	add.s64 	%rd33, %rd32, %rd30;
	ld.global.u32 	%r79, [%rd33];
	mad.lo.s32 	%r106, %r79, %r78, %r77;
	add.s32 	%r102, %r102, 4;
$L__BB0_8:
	setp.eq.s32 	%p9, %r17, 0;
	@%p9 bra 	$L__BB0_13;
	setp.eq.s32 	%p10, %r17, 1;
	@%p10 bra 	$L__BB0_11;
	add.s32 	%r81, %r102, %r3;
	mul.wide.u32 	%rd34, %r81, 4;
	add.s64 	%rd35, %rd2, %rd34;
	ld.global.u32 	%r82, [%rd35];
	mad.lo.s32 	%r83, %r102, %r31, %r2;
	mul.wide.s32 	%rd36, %r83, 4;
	add.s64 	%rd37, %rd1, %rd36;
	ld.global.u32 	%r84, [%rd37];
	mad.lo.s32 	%r85, %r84, %r82, %r106;
	cvt.u64.u32 	%rd38, %r3;
	cvt.u64.u32 	%rd39, %r102;
	add.s64 	%rd40, %rd39, %rd38;
	shl.b64 	%rd41, %rd40, 2;
	add.s64 	%rd42, %rd2, %rd41;
	ld.global.u32 	%r86, [%rd42+4];
	mul.wide.s32 	%rd43, %r31, 4;
	add.s64 	%rd44, %rd37, %rd43;
	ld.global.u32 	%r87, [%rd44];
	mad.lo.s32 	%r106, %r87, %r86, %r85;
	add.s32 	%r102, %r102, 2;
$L__BB0_11:
	and.b32  	%r88, %r30, 1;
	setp.eq.b32 	%p11, %r88, 1;
	not.pred 	%p12, %p11;
	@%p12 bra 	$L__BB0_13;
	add.s32 	%r89, %r102, %r3;
	mul.wide.u32 	%rd45, %r89, 4;
	add.s64 	%rd46, %rd2, %rd45;
	ld.global.u32 	%r90, [%rd46];
	mad.lo.s32 	%r91, %r102, %r31, %r2;
	mul.wide.s32 	%rd47, %r91, 4;
	add.s64 	%rd48, %rd1, %rd47;
	ld.global.u32 	%r92, [%rd48];
	mad.lo.s32 	%r106, %r92, %r90, %r106;
$L__BB0_13:
	mad.lo.s32 	%r93, %r31, %r1, %r2;
	cvta.to.global.u64 	%rd49, %rd6;
	mul.wide.s32 	%rd50, %r93, 4;
	add.s64 	%rd51, %rd49, %rd50;
	st.global.u32 	[%rd51], %r106;
$L__BB0_14:
	ret;

}


// ===== COMPILED SASS (sm_100) =====

	.target	sm_100

	.elftype	@"ET_EXEC"


//--------------------- .note.nv.tkinfo           --------------------------
	.section	.note.nv.tkinfo,"",@"SHT_NOTE"
	.sectionflags	@"SHF_NOTE_NV_TKINFO"
	.tkinfo
        /*0018*/ 	.word	0x00000002
        /*0030*/ 	.string	""
        /*0030*/ 	.string	"ptxas"
        /*0030*/ 	.string	"Cuda compilation tools, release 13.0, V13.0.88"
        /*0030*/ 	.string	"Build cuda_13.0.r13.0/compiler.36424714_0"
        /*0030*/ 	.string	"-arch sm_100 -m 64 "



//--------------------- .note.nv.cuinfo           --------------------------
	.section	.note.nv.cuinfo,"",@"SHT_NOTE"
	.sectionflags	@"SHF_NOTE_NV_CUINFO"
        /*0018*/ 	.short	0x0002
        /*001a*/ 	.short	0x0064
        /*001c*/ 	.short	0x0082
	.zero		2


//--------------------- .nv.info                  --------------------------
	.section	.nv.info,"",@"SHT_CUDA_INFO"
	.align	4


	//----- nvinfo : EIATTR_REGCOUNT
	.align		4
        /*0000*/ 	.byte	0x04, 0x2f
        /*0002*/ 	.short	(.L_1 - .L_0)
	.align		4
.L_0:
        /*0004*/ 	.word	index@(_Z9matrixMulPiS_S_iii)
        /*0008*/ 	.word	0x00000020


	//----- nvinfo : EIATTR_FRAME_SIZE
	.align		4
.L_1:
        /*000c*/ 	.byte	0x04, 0x11
        /*000e*/ 	.short	(.L_3 - .L_2)
	.align		4
.L_2:
        /*0010*/ 	.word	index@(_Z9matrixMulPiS_S_iii)
        /*0014*/ 	.word	0x00000000


	//----- nvinfo : EIATTR_MIN_STACK_SIZE
	.align		4
.L_3:
        /*0018*/ 	.byte	0x04, 0x12
        /*001a*/ 	.short	(.L_5 - .L_4)
	.align		4
.L_4:
        /*001c*/ 	.word	index@(_Z9matrixMulPiS_S_iii)
        /*0020*/ 	.word	0x00000000
.L_5:


//--------------------- .nv.compat                --------------------------
	.section	.nv.compat,"",@"SHT_CUDA_COMPAT_INFO"
	.align	4
        /*0000*/ 	.byte	0x02, 0x09, 0x00, 0x00, 0x02, 0x02, 0x01, 0x00, 0x02, 0x05, 0x05, 0x00, 0x03, 0x07, 0x01, 0x01
        /*0010*/ 	.byte	0x02, 0x03, 0x00, 0x00, 0x02, 0x06, 0x01, 0x00, 0x04, 0x0b, 0x08, 0x00, 0x09, 0x00, 0x00, 0x00
        /*0020*/ 	.byte	0x00, 0x00, 0x00, 0x00


//--------------------- .nv.info._Z9matrixMulPiS_S_iii --------------------------
	.section	.nv.info._Z9matrixMulPiS_S_iii,"",@"SHT_CUDA_INFO"
	.sectionflags	@""
	.align	4


	//----- nvinfo : EIATTR_CUDA_API_VERSION
	.align		4
        /*0000*/ 	.byte	0x04, 0x37
        /*0002*/ 	.short	(.L_7 - .L_6)
.L_6:
        /*0004*/ 	.word	0x00000082


	//----- nvinfo : EIATTR_KPARAM_INFO
	.align		4
.L_7:
        /*0008*/ 	.byte	0x04, 0x17
        /*000a*/ 	.short	(.L_9 - .L_8)
.L_8:
        /*000c*/ 	.word	0x00000000
        /*0010*/ 	.short	0x0005
        /*0012*/ 	.short	0x0020
        /*0014*/ 	.byte	0x00, 0xf0, 0x11, 0x00


	//----- nvinfo : EIATTR_KPARAM_INFO
	.align		4
.L_9:
        /*0018*/ 	.byte	0x04, 0x17
        /*001a*/ 	.short	(.L_11 - .L_10)
.L_10:
        /*001c*/ 	.word	0x00000000
        /*0020*/ 	.short	0x0004
        /*0022*/ 	.short	0x001c
        /*0024*/ 	.byte	0x00, 0xf0, 0x11, 0x00


	//----- nvinfo : EIATTR_KPARAM_INFO
	.align		4
.L_11:
        /*0028*/ 	.byte	0x04, 0x17
        /*002a*/ 	.short	(.L_13 - .L_12)
.L_12:
        /*002c*/ 	.word	0x00000000
        /*0030*/ 	.short	0x0003
        /*0032*/ 	.short	0x0018
        /*0034*/ 	.byte	0x00, 0xf0, 0x11, 0x00


	//----- nvinfo : EIATTR_KPARAM_INFO
	.align		4
.L_13:
        /*0038*/ 	.byte	0x04, 0x17
        /*003a*/ 	.short	(.L_15 - .L_14)
.L_14:
        /*003c*/ 	.word	0x00000000
        /*0040*/ 	.short	0x0002
        /*0042*/ 	.short	0x0010
        /*0044*/ 	.byte	0x00, 0xf5, 0x21, 0x00


	//----- nvinfo : EIATTR_KPARAM_INFO
	.align		4
.L_15:
        /*0048*/ 	.byte	0x04, 0x17
        /*004a*/ 	.short	(.L_17 - .L_16)
.L_16:
        /*004c*/ 	.word	0x00000000
        /*0050*/ 	.short	0x0001
        /*0052*/ 	.short	0x0008
        /*0054*/ 	.byte	0x00, 0xf5, 0x21, 0x00


	//----- nvinfo : EIATTR_KPARAM_INFO
	.align		4
.L_17:
        /*0058*/ 	.byte	0x04, 0x17
        /*005a*/ 	.short	(.L_19 - .L_18)
.L_18:
        /*005c*/ 	.word	0x00000000
        /*0060*/ 	.short	0x0000
        /*0062*/ 	.short	0x0000
        /*0064*/ 	.byte	0x00, 0xf5, 0x21, 0x00


	//----- nvinfo : EIATTR_SPARSE_MMA_MASK
	.align		4
.L_19:
        /*0068*/ 	.byte	0x03, 0x50
        /*006a*/ 	.short	0x0000


	//----- nvinfo : EIATTR_MAXREG_COUNT
	.align		4
        /*006c*/ 	.byte	0x03, 0x1b
        /*006e*/ 	.short	0x00ff


	//----- nvinfo : EIATTR_MERCURY_ISA_VERSION
	.align		4
        /*0070*/ 	.byte	0x03, 0x5f
        /*0072*/ 	.short	0x0101


	//----- nvinfo : EIATTR_VRC_CTA_INIT_COUNT
	.align		4
        /*0074*/ 	.byte	0x02, 0x4a
	.zero		1
	.zero		1


	//----- nvinfo : EIATTR_EXIT_INSTR_OFFSETS
	.align		4
        /*0078*/ 	.byte	0x04, 0x1c
        /*007a*/ 	.short	(.L_21 - .L_20)


	//   ....[0]....
.L_20:
        /*007c*/ 	.word	0x000000d0


	//   ....[1]....
        /*0080*/ 	.word	0x000008e0


	//----- nvinfo : EIATTR_CBANK_PARAM_SIZE
	.align		4
.L_21:
        /*0084*/ 	.byte	0x03, 0x19
        /*0086*/ 	.short	0x0024


	//----- nvinfo : EIATTR_PARAM_CBANK
	.align		4
        /*0088*/ 	.byte	0x04, 0x0a
        /*008a*/ 	.short	(.L_23 - .L_22)
	.align		4
.L_22:
        /*008c*/ 	.word	index@(.nv.constant0._Z9matrixMulPiS_S_iii)
        /*0090*/ 	.short	0x0380
        /*0092*/ 	.short	0x0024


	//----- nvinfo : EIATTR_SW_WAR
	.align		4
.L_23:
        /*0094*/ 	.byte	0x04, 0x36
        /*0096*/ 	.short	(.L_25 - .L_24)
.L_24:
        /*0098*/ 	.word	0x00000008
.L_25:


//--------------------- .nv.callgraph             --------------------------
	.section	.nv.callgraph,"",@"SHT_CUDA_CALLGRAPH"
	.align	4
	.sectionentsize	8
	.align		4
        /*0000*/ 	.word	0x00000000
	.align		4
        /*0004*/ 	.word	0xffffffff
	.align		4
        /*0008*/ 	.word	0x00000000
	.align		4
        /*000c*/ 	.word	0xfffffffe
	.align		4
        /*0010*/ 	.word	0x00000000
	.align		4
        /*0014*/ 	.word	0xfffffffd
	.align		4
        /*0018*/ 	.word	0x00000000
	.align		4
        /*001c*/ 	.word	0xfffffffc


//--------------------- .text._Z9matrixMulPiS_S_iii --------------------------
	.section	.text._Z9matrixMulPiS_S_iii,"ax",@progbits
	.align	128
        .global         _Z9matrixMulPiS_S_iii
        .type           _Z9matrixMulPiS_S_iii,@function
        .size           _Z9matrixMulPiS_S_iii,(.L_x_5 - _Z9matrixMulPiS_S_iii)
        .other          _Z9matrixMulPiS_S_iii,@"STO_CUDA_ENTRY STV_DEFAULT"
_Z9matrixMulPiS_S_iii:
.text._Z9matrixMulPiS_S_iii:
[----:B------:R-:W-:Y:S01]  /*0000*/  LDC R1, c[0x0][0x37c] ;  /* 0x0000df00ff017b82 */ /* 0x000fe20000000800 */
[----:B------:R-:W0:Y:S07]  /*0010*/  S2R R5, SR_TID.X ;  /* 0x0000000000057919 */ /* 0x000e2e0000002100 */
[----:B------:R-:W1:Y:S01]  /*0020*/  LDC R16, c[0x0][0x364] ;  /* 0x0000d900ff107b82 */ /* 0x000e620000000800 */
[----:B------:R-:W2:Y:S01]  /*0030*/  LDCU UR6, c[0x0][0x398] ;  /* 0x00007300ff0677ac */ /* 0x000ea20008000800 */
[----:B------:R-:W1:Y:S06]  /*0040*/  S2R R3, SR_TID.Y ;  /* 0x0000000000037919 */ /* 0x000e6c0000002200 */
[----:B------:R-:W0:Y:S08]  /*0050*/  S2UR UR5, SR_CTAID.X ;  /* 0x00000000000579c3 */ /* 0x000e300000002500 */
[----:B------:R-:W0:Y:S08]  /*0060*/  LDC R0, c[0x0][0x360] ;  /* 0x0000d800ff007b82 */ /* 0x000e300000000800 */
[----:B------:R-:W1:Y:S08]  /*0070*/  S2UR UR4, SR_CTAID.Y ;  /* 0x00000000000479c3 */ /* 0x000e700000002600 */
[----:B------:R-:W3:Y:S01]  /*0080*/  LDC R17, c[0x0][0x3a0] ;  /* 0x0000e800ff117b82 */ /* 0x000ee20000000800 */
[----:B0-----:R-:W-:-:S02]  /*0090*/  IMAD R0, R0, UR5, R5 ;  /* 0x0000000500007c24 */ /* 0x001fc4000f8e0205 */
[----:B-1----:R-:W-:-:S03]  /*00a0*/  IMAD R16, R16, UR4, R3 ;  /* 0x0000000410107c24 */ /* 0x002fc6000f8e0203 */
[----:B---3--:R-:W-:-:S04]  /*00b0*/  ISETP.GE.AND P0, PT, R0, R17, PT ;  /* 0x000000110000720c */ /* 0x008fc80003f06270 */
[----:B--2---:R-:W-:-:S13]  /*00c0*/  ISETP.GE.OR P0, PT, R16, UR6, P0 ;  /* 0x0000000610007c0c */ /* 0x004fda0008706670 */
[----:B------:R-:W-:Y:S05]  /*00d0*/  @P0 EXIT ;  /* 0x000000000000094d */ /* 0x000fea0003800000 */
[----:B------:R-:W0:Y:S01]  /*00e0*/  LDC R19, c[0x0][0x39c] ;  /* 0x0000e700ff137b82 */ /* 0x000e220000000800 */
[----:B------:R-:W1:Y:S01]  /*00f0*/  LDCU.64 UR4, c[0x0][0x358] ;  /* 0x00006b00ff0477ac */ /* 0x000e620008000a00 */
[----:B------:R-:W-:Y:S01]  /*0100*/  HFMA2 R24, -RZ, RZ, 0, 0 ;  /* 0x00000000ff187431 */ /* 0x000fe200000001ff */
[----:B0-----:R-:W-:-:S13]  /*0110*/  ISETP.GE.AND P0, PT, R19, 0x1, PT ;  /* 0x000000011300780c */ /* 0x001fda0003f06270 */
[----:B-1----:R-:W-:Y:S05]  /*0120*/  @!P0 BRA `(.L_x_0) ;  /* 0x0000000400dc8947 */ /* 0x002fea0003800000 */
[C---:B------:R-:W-:Y:S01]  /*0130*/  ISETP.GE.U32.AND P1, PT, R19.reuse, 0x8, PT ;  /* 0x000000081300780c */ /* 0x040fe20003f26070 */
[----:B------:R-:W-:Y:S01]  /*0140*/  IMAD R20, R16, R19, RZ ;  /* 0x0000001310147224 */ /* 0x000fe200078e02ff */
[----:B------:R-:W-:Y:S02]  /*0150*/  LOP3.LUT R27, R19, 0x7, RZ, 0xc0, !PT ;  /* 0x00000007131b7812 */ /* 0x000fe400078ec0ff */
[----:B------:R-:W-:Y:S02]  /*0160*/  MOV R24, RZ ;  /* 0x000000ff00187202 */ /* 0x000fe40000000f00 */
[----:B------:R-:W-:Y:S02]  /*0170*/  ISETP.NE.AND P0, PT, R27, RZ, PT ;  /* 0x000000ff1b00720c */ /* 0x000fe40003f05270 */
[----:B------:R-:W-:-:S05]  /*0180*/  MOV R21, RZ ;  /* 0x000000ff00157202 */ /* 0x000fca0000000f00 */
[----:B------:R-:W-:Y:S06]  /*0190*/  @!P1 BRA `(.L_x_1) ;  /* 0x0000000000c09947 */ /* 0x000fec0003800000 */
[----:B------:R-:W0:Y:S01]  /*01a0*/  LDC.64 R2, c[0x0][0x380] ;  /* 0x0000e000ff027b82 */ /* 0x000e220000000a00 */
[----:B------:R-:W-:Y:S02]  /*01b0*/  LOP3.LUT R21, R19, 0x7ffffff8, RZ, 0xc0, !PT ;  /* 0x7ffffff813157812 */ /* 0x000fe400078ec0ff */
[----:B------:R-:W-:Y:S02]  /*01c0*/  MOV R24, RZ ;  /* 0x000000ff00187202 */ /* 0x000fe40000000f00 */
[----:B------:R-:W-:Y:S02]  /*01d0*/  MOV R18, R0 ;  /* 0x0000000000127202 */ /* 0x000fe40000000f00 */
[----:B------:R-:W-:Y:S01]  /*01e0*/  IADD3 R22, PT, PT, -R21, RZ, RZ ;  /* 0x000000ff15167210 */ /* 0x000fe20007ffe1ff */
[----:B0-----:R-:W-:-:S03]  /*01f0*/  IMAD.WIDE.U32 R2, R20, 0x4, R2 ;  /* 0x0000000414027825 */ /* 0x001fc600078e0002 */
[----:B------:R-:W-:-:S04]  /*0200*/  IADD3 R4, P1, PT, R2, 0x10, RZ ;  /* 0x0000001002047810 */ /* 0x000fc80007f3e0ff */
[----:B------:R-:W-:-:S09]  /*0210*/  IADD3.X R3, PT, PT, RZ, R3, RZ, P1, !PT ;  /* 0x00000003ff037210 */ /* 0x000fd20000ffe4ff */
.L_x_2:
[----:B------:R-:W0:Y:S01]  /*0220*/  LDC.64 R14, c[0x0][0x388] ;  /* 0x0000e200ff0e7b82 */ /* 0x000e220000000a00 */
[----:B------:R-:W-:-:S05]  /*0230*/  MOV R2, R4 ;  /* 0x0000000400027202 */ /* 0x000fca0000000f00 */
[----:B------:R-:W2:Y:S04]  /*0240*/  LDG.E R25, desc[UR4][R2.64+-0x10] ;  /* 0xfffff00402197981 */ /* 0x000ea8000c1e1900 */
[----:B------:R-:W3:Y:S04]  /*0250*/  LDG.E R23, desc[UR4][R2.64+-0xc] ;  /* 0xfffff40402177981 */ /* 0x000ee8000c1e1900 */
[----:B------:R-:W4:Y:S04]  /*0260*/  LDG.E R29, desc[UR4][R2.64+-0x8] ;  /* 0xfffff804021d7981 */ /* 0x000f28000c1e1900 */
[----:B------:R-:W5:Y:S01]  /*0270*/  LDG.E R28, desc[UR4][R2.64+-0x4] ;  /* 0xfffffc04021c7981 */ /* 0x000f62000c1e1900 */
[----:B0-----:R-:W-:-:S05]  /*0280*/  IMAD.WIDE R14, R18, 0x4, R14 ;  /* 0x00000004120e7825 */ /* 0x001fca00078e020e */
[----:B------:R0:W2:Y:S01]  /*0290*/  LDG.E R26, desc[UR4][R14.64] ;  /* 0x000000040e1a7981 */ /* 0x0000a2000c1e1900 */
[----:B------:R-:W-:-:S04]  /*02a0*/  IMAD.WIDE R12, R17, 0x4, R14 ;  /* 0x00000004110c7825 */ /* 0x000fc800078e020e */
[C---:B------:R-:W-:Y:S02]  /*02b0*/  IMAD.WIDE R4, R17.reuse, 0x4, R12 ;  /* 0x0000000411047825 */ /* 0x040fe400078e020c */
[----:B------:R-:W3:Y:S02]  /*02c0*/  LDG.E R12, desc[UR4][R12.64] ;  /* 0x000000040c0c7981 */ /* 0x000ee4000c1e1900 */
[C---:B------:R-:W-:Y:S02]  /*02d0*/  IMAD.WIDE R8, R17.reuse, 0x4, R4 ;  /* 0x0000000411087825 */ /* 0x040fe400078e0204 */
[----:B------:R-:W4:Y:S02]  /*02e0*/  LDG.E R4, desc[UR4][R4.64] ;  /* 0x0000000404047981 */ /* 0x000f24000c1e1900 */
[C---:B------:R-:W-:Y:S02]  /*02f0*/  IMAD.WIDE R6, R17.reuse, 0x4, R8 ;  /* 0x0000000411067825 */ /* 0x040fe400078e0208 */
[----:B------:R-:W5:Y:S02]  /*0300*/  LDG.E R8, desc[UR4][R8.64] ;  /* 0x0000000408087981 */ /* 0x000f64000c1e1900 */
[----:B------:R-:W-:-:S02]  /*0310*/  IMAD.WIDE R10, R17, 0x4, R6 ;  /* 0x00000004110a7825 */ /* 0x000fc400078e0206 */
[----:B------:R-:W5:Y:S04]  /*0320*/  LDG.E R5, desc[UR4][R2.64] ;  /* 0x0000000402057981 */ /* 0x000f68000c1e1900 */
[----:B------:R-:W5:Y:S01]  /*0330*/  LDG.E R6, desc[UR4][R6.64] ;  /* 0x0000000406067981 */ /* 0x000f62000c1e1900 */
[----:B0-----:R-:W-:-:S03]  /*0340*/  IMAD.WIDE R14, R17, 0x4, R10 ;  /* 0x00000004110e7825 */ /* 0x001fc600078e020a */
[----:B------:R-:W5:Y:S04]  /*0350*/  LDG.E R10, desc[UR4][R10.64] ;  /* 0x000000040a0a7981 */ /* 0x000f68000c1e1900 */
[----:B------:R-:W5:Y:S04]  /*0360*/  LDG.E R13, desc[UR4][R14.64] ;  /* 0x000000040e0d7981 */ /* 0x000f68000c1e1900 */
[----:B------:R-:W5:Y:S04]  /*0370*/  LDG.E R7, desc[UR4][R2.64+0x4] ;  /* 0x0000040402077981 */ /* 0x000f68000c1e1900 */
[----:B------:R-:W5:Y:S01]  /*0380*/  LDG.E R9, desc[UR4][R2.64+0xc] ;  /* 0x00000c0402097981 */ /* 0x000f62000c1e1900 */
[----:B--2---:R-:W-:-:S02]  /*0390*/  IMAD R26, R25, R26, R24 ;  /* 0x0000001a191a7224 */ /* 0x004fc400078e0218 */
[----:B------:R-:W-:Y:S02]  /*03a0*/  IMAD.WIDE R24, R17, 0x4, R14 ;  /* 0x0000000411187825 */ /* 0x000fe400078e020e */
[----:B------:R0:W2:Y:S04]  /*03b0*/  LDG.E R14, desc[UR4][R2.64+0x8] ;  /* 0x00000804020e7981 */ /* 0x0000a8000c1e1900 */
[----:B------:R-:W2:Y:S01]  /*03c0*/  LDG.E R24, desc[UR4][R24.64] ;  /* 0x0000000418187981 */ /* 0x000ea2000c1e1900 */
[----:B---3--:R-:W-:Y:S01]  /*03d0*/  IMAD R12, R23, R12, R26 ;  /* 0x0000000c170c7224 */ /* 0x008fe200078e021a */
[----:B------:R-:W-:-:S03]  /*03e0*/  IADD3 R22, PT, PT, R22, 0x8, RZ ;  /* 0x0000000816167810 */ /* 0x000fc60007ffe0ff */
[----:B----4-:R-:W-:Y:S01]  /*03f0*/  IMAD R29, R29, R4, R12 ;  /* 0x000000041d1d7224 */ /* 0x010fe200078e020c */
[----:B------:R-:W-:-:S03]  /*0400*/  ISETP.NE.AND P1, PT, R22, RZ, PT ;  /* 0x000000ff1600720c */ /* 0x000fc60003f25270 */
[----:B-----5:R-:W-:Y:S01]  /*0410*/  IMAD R8, R28, R8, R29 ;  /* 0x000000081c087224 */ /* 0x020fe200078e021d */
[----:B------:R-:W-:-:S03]  /*0420*/  IADD3 R4, P2, PT, R2, 0x20, RZ ;  /* 0x0000002002047810 */ /* 0x000fc60007f5e0ff */
[----:B------:R-:W-:Y:S01]  /*0430*/  IMAD R5, R5, R6, R8 ;  /* 0x0000000605057224 */ /* 0x000fe200078e0208 */
[----:B0-----:R-:W-:Y:S02]  /*0440*/  IADD3.X R3, PT, PT, RZ, R3, RZ, P2, !PT ;  /* 0x00000003ff037210 */ /* 0x001fe400017fe4ff */
[----:B------:R-:W-:Y:S01]  /*0450*/  LEA R18, R17, R18, 0x3 ;  /* 0x0000001211127211 */ /* 0x000fe200078e18ff */
[----:B------:R-:W-:-:S04]  /*0460*/  IMAD R5, R7, R10, R5 ;  /* 0x0000000a07057224 */ /* 0x000fc800078e0205 */
[----:B--2---:R-:W-:-:S04]  /*0470*/  IMAD R5, R14, R13, R5 ;  /* 0x0000000d0e057224 */ /* 0x004fc800078e0205 */
[----:B------:R-:W-:Y:S01]  /*0480*/  IMAD R24, R9, R24, R5 ;  /* 0x0000001809187224 */ /* 0x000fe200078e0205 */
[----:B------:R-:W-:Y:S06]  /*0490*/  @P1 BRA `(.L_x_2) ;  /* 0xfffffffc00601947 */ /* 0x000fec000383ffff */
.L_x_1:
[----:B------:R-:W-:Y:S05]  /*04a0*/  @!P0 BRA `(.L_x_0) ;  /* 0x0000000000fc8947 */ /* 0x000fea0003800000 */
[----:B------:R-:W-:Y:S02]  /*04b0*/  ISETP.GE.U32.AND P1, PT, R27, 0x4, PT ;  /* 0x000000041b00780c */ /* 0x000fe40003f26070 */
[----:B------:R-:W-:-:S04]  /*04c0*/  LOP3.LUT R14, R19, 0x3, RZ, 0xc0, !PT ;  /* 0x00000003130e7812 */ /* 0x000fc800078ec0ff */
[----:B------:R-:W-:-:S07]  /*04d0*/  ISETP.NE.AND P0, PT, R14, RZ, PT ;  /* 0x000000ff0e00720c */ /* 0x000fce0003f05270 */
[----:B------:R-:W-:Y:S06]  /*04e0*/  @!P1 BRA `(.L_x_3) ;  /* 0x00000000006c9947 */ /* 0x000fec0003800000 */
[----:B------:R-:W0:Y:S01]  /*04f0*/  LDC.64 R4, c[0x0][0x388] ;  /* 0x0000e200ff047b82 */ /* 0x000e220000000a00 */
[----:B------:R-:W1:Y:S01]  /*0500*/  LDCU.64 UR6, c[0x0][0x380] ;  /* 0x00007000ff0677ac */ /* 0x000e620008000a00 */
[----:B------:R-:W-:Y:S01]  /*0510*/  IMAD R7, R21, R17, R0 ;  /* 0x0000001115077224 */ /* 0x000fe200078e0200 */
[CC--:B------:R-:W-:Y:S02]  /*0520*/  IADD3 R3, PT, PT, R20.reuse, R21.reuse, RZ ;  /* 0x0000001514037210 */ /* 0x0c0fe40007ffe0ff */
[----:B------:R-:W-:-:S03]  /*0530*/  IADD3 R8, P1, PT, R20, R21, RZ ;  /* 0x0000001514087210 */ /* 0x000fc60007f3e0ff */
[----:B------:R-:W2:Y:S01]  /*0540*/  LDC.64 R12, c[0x0][0x380] ;  /* 0x0000e000ff0c7b82 */ /* 0x000ea20000000a00 */
[----:B0-----:R-:W-:-:S04]  /*0550*/  IMAD.WIDE R4, R7, 0x4, R4 ;  /* 0x0000000407047825 */ /* 0x001fc800078e0204 */
[----:B------:R-:W-:Y:S02]  /*0560*/  IMAD.WIDE R6, R17, 0x4, R4 ;  /* 0x0000000411067825 */ /* 0x000fe400078e0204 */
[----:B------:R-:W3:Y:S02]  /*0570*/  LDG.E R4, desc[UR4][R4.64] ;  /* 0x0000000404047981 */ /* 0x000ee4000c1e1900 */
[----:B--2---:R-:W-:Y:S01]  /*0580*/  IMAD.WIDE.U32 R12, R3, 0x4, R12 ;  /* 0x00000004030c7825 */ /* 0x004fe200078e000c */
[----:B------:R-:W-:Y:S02]  /*0590*/  IADD3.X R3, PT, PT, RZ, RZ, RZ, P1, !PT ;  /* 0x000000ffff037210 */ /* 0x000fe40000ffe4ff */
[----:B-1----:R-:W-:-:S03]  /*05a0*/  LEA R2, P1, R8, UR6, 0x2 ;  /* 0x0000000608027c11 */ /* 0x002fc6000f8210ff */
[----:B------:R-:W3:Y:S01]  /*05b0*/  LDG.E R13, desc[UR4][R12.64] ;  /* 0x000000040c0d7981 */ /* 0x000ee2000c1e1900 */
[----:B------:R-:W-:Y:S01]  /*05c0*/  LEA.HI.X R3, R8, UR7, R3, 0x2, P1 ;  /* 0x0000000708037c11 */ /* 0x000fe200088f1403 */
[C---:B------:R-:W-:Y:S02]  /*05d0*/  IMAD.WIDE R8, R17.reuse, 0x4, R6 ;  /* 0x0000000411087825 */ /* 0x040fe400078e0206 */
[----:B------:R-:W2:Y:S04]  /*05e0*/  LDG.E R6, desc[UR4][R6.64] ;  /* 0x0000000406067981 */ /* 0x000ea8000c1e1900 */
[----:B------:R-:W2:Y:S01]  /*05f0*/  LDG.E R15, desc[UR4][R2.64+0x4] ;  /* 0x00000404020f7981 */ /* 0x000ea2000c1e1900 */
[----:B------:R-:W-:-:S03]  /*0600*/  IMAD.WIDE R10, R17, 0x4, R8 ;  /* 0x00000004110a7825 */ /* 0x000fc600078e0208 */
[----:B------:R-:W4:Y:S04]  /*0610*/  LDG.E R22, desc[UR4][R8.64] ;  /* 0x0000000408167981 */ /* 0x000f28000c1e1900 */
[----:B------:R-:W4:Y:S04]  /*0620*/  LDG.E R18, desc[UR4][R2.64+0x8] ;  /* 0x0000080402127981 */ /* 0x000f28000c1e1900 */
[----:B------:R-:W5:Y:S04]  /*0630*/  LDG.E R26, desc[UR4][R2.64+0xc] ;  /* 0x00000c04021a7981 */ /* 0x000f68000c1e1900 */
[----:B------:R-:W5:Y:S01]  /*0640*/  LDG.E R10, desc[UR4][R10.64] ;  /* 0x000000040a0a7981 */ /* 0x000f62000c1e1900 */
[----:B------:R-:W-:Y:S01]  /*0650*/  IADD3 R21, PT, PT, R21, 0x4, RZ ;  /* 0x0000000415157810 */ /* 0x000fe20007ffe0ff */
[----:B---3--:R-:W-:-:S04]  /*0660*/  IMAD R24, R13, R4, R24 ;  /* 0x000000040d187224 */ /* 0x008fc800078e0218 */
[----:B--2---:R-:W-:-:S04]  /*0670*/  IMAD R15, R15, R6, R24 ;  /* 0x000000060f0f7224 */ /* 0x004fc800078e0218 */
[----:B----4-:R-:W-:-:S04]  /*0680*/  IMAD R15, R18, R22, R15 ;  /* 0x00000016120f7224 */ /* 0x010fc800078e020f */
[----:B-----5:R-:W-:-:S07]  /*0690*/  IMAD R24, R26, R10, R15 ;  /* 0x0000000a1a187224 */ /* 0x020fce00078e020f */
.L_x_3:
[----:B------:R-:W-:Y:S05]  /*06a0*/  @!P0 BRA `(.L_x_0) ;  /* 0x00000000007c8947 */ /* 0x000fea0003800000 */
[----:B------:R-:W-:Y:S01]  /*06b0*/  ISETP.NE.AND P1, PT, R14, 0x1, PT ;  /* 0x000000010e00780c */ /* 0x000fe20003f25270 */
[----:B------:R-:W0:Y:S01]  /*06c0*/  LDC.64 R10, c[0x0][0x380] ;  /* 0x0000e000ff0a7b82 */ /* 0x000e220000000a00 */
[----:B------:R-:W-:-:S04]  /*06d0*/  LOP3.LUT R19, R19, 0x1, RZ, 0xc0, !PT ;  /* 0x0000000113137812 */ /* 0x000fc800078ec0ff */
[----:B------:R-:W-:-:S03]  /*06e0*/  ISETP.NE.U32.AND P0, PT, R19, 0x1, PT ;  /* 0x000000011300780c */ /* 0x000fc60003f05070 */
[----:B------:R-:W1:Y:S04]  /*06f0*/  LDC.64 R8, c[0x0][0x388] ;  /* 0x0000e200ff087b82 */ /* 0x000e680000000a00 */
[CC--:B------:R-:W-:Y:S02]  /*0700*/  @P1 IADD3 R13, PT, PT, R20.reuse, R21.reuse, RZ ;  /* 0x00000015140d1210 */ /* 0x0c0fe40007ffe0ff */
[----:B------:R-:W-:Y:S02]  /*0710*/  @P1 IADD3 R12, P2, PT, R20, R21, RZ ;  /* 0x00000015140c1210 */ /* 0x000fe40007f5e0ff */
[----:B------:R-:W2:Y:S02]  /*0720*/  @P1 LDC.64 R2, c[0x0][0x380] ;  /* 0x0000e000ff021b82 */ /* 0x000ea40000000a00 */
[----:B------:R-:W-:-:S06]  /*0730*/  @P1 IADD3.X R14, PT, PT, RZ, RZ, RZ, P2, !PT ;  /* 0x000000ffff0e1210 */ /* 0x000fcc00017fe4ff */
[----:B------:R-:W3:Y:S01]  /*0740*/  LDC.64 R4, c[0x0][0x380] ;  /* 0x0000e000ff047b82 */ /* 0x000ee20000000a00 */
[----:B0-----:R-:W-:-:S04]  /*0750*/  @P1 IMAD.WIDE.U32 R10, R13, 0x4, R10 ;  /* 0x000000040d0a1825 */ /* 0x001fc800078e000a */
[C---:B------:R-:W-:Y:S01]  /*0760*/  @P1 IMAD R13, R21.reuse, R17, R0 ;  /* 0x00000011150d1224 */ /* 0x040fe200078e0200 */
[----:B------:R-:W-:Y:S01]  /*0770*/  @P1 IADD3 R21, PT, PT, R21, 0x2, RZ ;  /* 0x0000000215151810 */ /* 0x000fe20007ffe0ff */
[----:B------:R-:W4:Y:S01]  /*0780*/  @P1 LDG.E R11, desc[UR4][R10.64] ;  /* 0x000000040a0b1981 */ /* 0x000f22000c1e1900 */
[----:B------:R-:W0:Y:S01]  /*0790*/  LDC.64 R6, c[0x0][0x388] ;  /* 0x0000e200ff067b82 */ /* 0x000e220000000a00 */
[----:B-1----:R-:W-:Y:S01]  /*07a0*/  @P1 IMAD.WIDE R8, R13, 0x4, R8 ;  /* 0x000000040d081825 */ /* 0x002fe200078e0208 */
[----:B------:R-:W-:Y:S02]  /*07b0*/  @!P0 IADD3 R15, PT, PT, R20, R21, RZ ;  /* 0x00000015140f8210 */ /* 0x000fe40007ffe0ff */
[----:B--2---:R-:W-:Y:S01]  /*07c0*/  @P1 LEA R2, P2, R12, R2, 0x2 ;  /* 0x000000020c021211 */ /* 0x004fe200078410ff */
[----:B------:R-:W-:-:S03]  /*07d0*/  @!P0 IMAD R21, R21, R17, R0 ;  /* 0x0000001115158224 */ /* 0x000fc600078e0200 */
[----:B------:R-:W-:Y:S01]  /*07e0*/  @P1 LEA.HI.X R3, R12, R3, R14, 0x2, P2 ;  /* 0x000000030c031211 */ /* 0x000fe200010f140e */
[----:B------:R-:W-:Y:S01]  /*07f0*/  @P1 IMAD.WIDE R12, R17, 0x4, R8 ;  /* 0x00000004110c1825 */ /* 0x000fe200078e0208 */
[----:B------:R-:W4:Y:S03]  /*0800*/  @P1 LDG.E R14, desc[UR4][R8.64] ;  /* 0x00000004080e1981 */ /* 0x000f26000c1e1900 */
[----:B---3--:R-:W-:Y:S01]  /*0810*/  @!P0 IMAD.WIDE.U32 R4, R15, 0x4, R4 ;  /* 0x000000040f048825 */ /* 0x008fe200078e0004 */
[----:B------:R-:W2:Y:S04]  /*0820*/  @P1 LDG.E R2, desc[UR4][R2.64+0x4] ;  /* 0x0000040402021981 */ /* 0x000ea8000c1e1900 */
[----:B------:R-:W2:Y:S01]  /*0830*/  @P1 LDG.E R12, desc[UR4][R12.64] ;  /* 0x000000040c0c1981 */ /* 0x000ea2000c1e1900 */
[----:B0-----:R-:W-:-:S03]  /*0840*/  @!P0 IMAD.WIDE R6, R21, 0x4, R6 ;  /* 0x0000000415068825 */ /* 0x001fc600078e0206 */
[----:B------:R-:W3:Y:S04]  /*0850*/  @!P0 LDG.E R5, desc[UR4][R4.64] ;  /* 0x0000000404058981 */ /* 0x000ee8000c1e1900 */
[----:B------:R-:W3:Y:S01]  /*0860*/  @!P0 LDG.E R6, desc[UR4][R6.64] ;  /* 0x0000000406068981 */ /* 0x000ee2000c1e1900 */
[----:B----4-:R-:W-:-:S04]  /*0870*/  @P1 IMAD R11, R11, R14, R24 ;  /* 0x0000000e0b0b1224 */ /* 0x010fc800078e0218 */
[----:B--2---:R-:W-:-:S04]  /*0880*/  @P1 IMAD R24, R2, R12, R11 ;  /* 0x0000000c02181224 */ /* 0x004fc800078e020b */
[----:B---3--:R-:W-:-:S07]  /*0890*/  @!P0 IMAD R24, R5, R6, R24 ;  /* 0x0000000605188224 */ /* 0x008fce00078e0218 */
.L_x_0:
[----:B------:R-:W0:Y:S01]  /*08a0*/  LDC.64 R2, c[0x0][0x390] ;  /* 0x0000e400ff027b82 */ /* 0x000e220000000a00 */
[----:B------:R-:W-:-:S04]  /*08b0*/  IMAD R17, R16, R17, R0 ;  /* 0x0000001110117224 */ /* 0x000fc800078e0200 */
[----:B0-----:R-:W-:-:S05]  /*08c0*/  IMAD.WIDE R2, R17, 0x4, R2 ;  /* 0x0000000411027825 */ /* 0x001fca00078e0202 */
[----:B------:R-:W-:Y:S01]  /*08d0*/  STG.E desc[UR4][R2.64], R24 ;  /* 0x0000001802007986 */ /* 0x000fe2000c101904 */
[----:B------:R-:W-:Y:S05]  /*08e0*/  EXIT ;  /* 0x000000000000794d */ /* 0x000fea0003800000 */
.L_x_4:
[----:B------:R-:W-:-:S00]  /*08f0*/  BRA `(.L_x_4) ;  /* 0xfffffffc00fc7947 */ /* 0x000fc0000383ffff */
[----:B------:R-:W-:-:S00]  /*0900*/  NOP ;  /* 0x0000000000007918 */ /* 0x000fc00000000000 */
[----:B------:R-:W-:-:S00]  /*0910*/  NOP ;  /* 0x0000000000007918 */ /* 0x000fc00000000000 */
[----:B------:R-:W-:-:S00]  /*0920*/  NOP ;  /* 0x0000000000007918 */ /* 0x000fc00000000000 */
[----:B------:R-:W-:-:S00]  /*0930*/  NOP ;  /* 0x0000000000007918 */ /* 0x000fc00000000000 */
[----:B------:R-:W-:-:S00]  /*0940*/  NOP ;  /* 0x0000000000007918 */ /* 0x000fc00000000000 */
[----:B------:R-:W-:-:S00]  /*0950*/  NOP ;  /* 0x0000000000007918 */ /* 0x000fc00000000000 */
[----:B------:R-:W-:-:S00]  /*0960*/  NOP ;  /* 0x0000000000007918 */ /* 0x000fc00000000000 */
[----:B------:R-:W-:-:S00]  /*0970*/  NOP ;  /* 0x0000000000007918 */ /* 0x000fc00000000000 */
.L_x_5:


//--------------------- .nv.shared.reserved.0     --------------------------
	.section	.nv.shared.reserved.0,"aw",@nobits
	.weak		__nv_reservedSMEM_offset_0_alias
	.size		__nv_reservedSMEM_offset_0_alias, 0, 64
	.other		__nv_reservedSMEM_offset_0_alias,@"STO_CUDA_RESERVED_SHARED STV_DEFAULT"
__nv_reservedSMEM_offset_0_alias:
	.zero		0
	.zero		64


//--------------------- .nv.constant0._Z9matrixMulPiS_S_iii --------------------------
	.section	.nv.constant0._Z9matrixMulPiS_S_iii,"a",@progbits
	.sectionflags	@""
	.align	4
.nv.constant0._Z9matrixMulPiS_S_iii:
	.zero		932


//--------------------- SYMBOLS --------------------------

	.type		.nv.reservedSmem.offset0,@object
	.size		.nv.reservedSmem.offset0,0x4
